//
// Generated by NVIDIA NVVM Compiler
//
// Compiler Build ID: CL-36424714
// Cuda compilation tools, release 13.0, V13.0.88
// Based on NVVM 20.0.0
//

.version 9.0
.target sm_100
.address_size 64

	// .globl	_Z12tiled_matmulILi32EEvPfS0_S0_iii
// _ZZ12tiled_matmulILi32EEvPfS0_S0_iiiE2sA has been demoted
// _ZZ12tiled_matmulILi32EEvPfS0_S0_iiiE2sB has been demoted

.visible .entry _Z12tiled_matmulILi32EEvPfS0_S0_iii(
	.param .u64 .ptr .align 1 _Z12tiled_matmulILi32EEvPfS0_S0_iii_param_0,
	.param .u64 .ptr .align 1 _Z12tiled_matmulILi32EEvPfS0_S0_iii_param_1,
	.param .u64 .ptr .align 1 _Z12tiled_matmulILi32EEvPfS0_S0_iii_param_2,
	.param .u32 _Z12tiled_matmulILi32EEvPfS0_S0_iii_param_3,
	.param .u32 _Z12tiled_matmulILi32EEvPfS0_S0_iii_param_4,
	.param .u32 _Z12tiled_matmulILi32EEvPfS0_S0_iii_param_5
)
{
	.reg .pred 	%p<12>;
	.reg .b32 	%r<42>;
	.reg .b32 	%f<111>;
	.reg .b64 	%rd<13>;
	// demoted variable
	.shared .align 4 .b8 _ZZ12tiled_matmulILi32EEvPfS0_S0_iiiE2sA[4096];
	// demoted variable
	.shared .align 4 .b8 _ZZ12tiled_matmulILi32EEvPfS0_S0_iiiE2sB[4096];
	ld.param.u64 	%rd4, [_Z12tiled_matmulILi32EEvPfS0_S0_iii_param_0];
	ld.param.u64 	%rd5, [_Z12tiled_matmulILi32EEvPfS0_S0_iii_param_1];
	ld.param.u64 	%rd6, [_Z12tiled_matmulILi32EEvPfS0_S0_iii_param_2];
	ld.param.u32 	%r23, [_Z12tiled_matmulILi32EEvPfS0_S0_iii_param_3];
	ld.param.u32 	%r24, [_Z12tiled_matmulILi32EEvPfS0_S0_iii_param_4];
	ld.param.u32 	%r25, [_Z12tiled_matmulILi32EEvPfS0_S0_iii_param_5];
	mov.u32 	%r26, %ctaid.x;
	mov.u32 	%r27, %ntid.x;
	mov.u32 	%r37, %tid.x;
	mad.lo.s32 	%r2, %r26, %r27, %r37;
	mov.u32 	%r28, %ctaid.y;
	mov.u32 	%r29, %ntid.y;
	mov.u32 	%r39, %tid.y;
	mad.lo.s32 	%r4, %r28, %r29, %r39;
	setp.lt.s32 	%p1, %r25, 1;
	mov.f32 	%f110, 0f00000000;
	@%p1 bra 	$L__BB0_7;
	add.s32 	%r30, %r25, 31;
	shr.u32 	%r31, %r30, 5;
	shl.b32 	%r32, %r39, 7;
	mov.u32 	%r33, _ZZ12tiled_matmulILi32EEvPfS0_S0_iiiE2sA;
	add.s32 	%r5, %r33, %r32;
	shl.b32 	%r34, %r37, 2;
	add.s32 	%r6, %r5, %r34;
	mov.u32 	%r35, _ZZ12tiled_matmulILi32EEvPfS0_S0_iiiE2sB;
	add.s32 	%r8, %r35, %r34;
	add.s32 	%r7, %r8, %r32;
	neg.s32 	%r41, %r31;
	mad.lo.s32 	%r40, %r39, %r24, %r2;
	shl.b32 	%r11, %r24, 5;
	mad.lo.s32 	%r38, %r25, %r4, %r37;
	cvta.to.global.u64 	%rd1, %rd4;
	cvta.to.global.u64 	%rd2, %rd5;
	mov.f32 	%f110, 0f00000000;
$L__BB0_2:
	setp.ge.s32 	%p2, %r4, %r23;
	mul.wide.s32 	%rd7, %r38, 4;
	add.s64 	%rd3, %rd1, %rd7;
	setp.ge.s32 	%p3, %r37, %r25;
	mov.f32 	%f108, 0f00000000;
	or.pred  	%p4, %p2, %p3;
	@%p4 bra 	$L__BB0_4;
	ld.global.f32 	%f108, [%rd3];
$L__BB0_4:
	setp.ge.s32 	%p5, %r2, %r24;
	st.shared.f32 	[%r6], %f108;
	setp.ge.s32 	%p6, %r39, %r25;
	mov.f32 	%f109, 0f00000000;
	or.pred  	%p7, %p5, %p6;
	@%p7 bra 	$L__BB0_6;
	mul.wide.s32 	%rd8, %r40, 4;
	add.s64 	%rd9, %rd2, %rd8;
	ld.global.f32 	%f109, [%rd9];
$L__BB0_6:
	st.shared.f32 	[%r7], %f109;
	bar.sync 	0;
	ld.shared.f32 	%f12, [%r5];
	ld.shared.f32 	%f13, [%r8];
	fma.rn.f32 	%f14, %f12, %f13, %f110;
	ld.shared.f32 	%f15, [%r5+4];
	ld.shared.f32 	%f16, [%r8+128];
	fma.rn.f32 	%f17, %f15, %f16, %f14;
	ld.shared.f32 	%f18, [%r5+8];
	ld.shared.f32 	%f19, [%r8+256];
	fma.rn.f32 	%f20, %f18, %f19, %f17;
	ld.shared.f32 	%f21, [%r5+12];
	ld.shared.f32 	%f22, [%r8+384];
	fma.rn.f32 	%f23, %f21, %f22, %f20;
	ld.shared.f32 	%f24, [%r5+16];
	ld.shared.f32 	%f25, [%r8+512];
	fma.rn.f32 	%f26, %f24, %f25, %f23;
	ld.shared.f32 	%f27, [%r5+20];
	ld.shared.f32 	%f28, [%r8+640];
	fma.rn.f32 	%f29, %f27, %f28, %f26;
	ld.shared.f32 	%f30, [%r5+24];
	ld.shared.f32 	%f31, [%r8+768];
	fma.rn.f32 	%f32, %f30, %f31, %f29;
	ld.shared.f32 	%f33, [%r5+28];
	ld.shared.f32 	%f34, [%r8+896];
	fma.rn.f32 	%f35, %f33, %f34, %f32;
	ld.shared.f32 	%f36, [%r5+32];
	ld.shared.f32 	%f37, [%r8+1024];
	fma.rn.f32 	%f38, %f36, %f37, %f35;
	ld.shared.f32 	%f39, [%r5+36];
	ld.shared.f32 	%f40, [%r8+1152];
	fma.rn.f32 	%f41, %f39, %f40, %f38;
	ld.shared.f32 	%f42, [%r5+40];
	ld.shared.f32 	%f43, [%r8+1280];
	fma.rn.f32 	%f44, %f42, %f43, %f41;
	ld.shared.f32 	%f45, [%r5+44];
	ld.shared.f32 	%f46, [%r8+1408];
	fma.rn.f32 	%f47, %f45, %f46, %f44;
	ld.shared.f32 	%f48, [%r5+48];
	ld.shared.f32 	%f49, [%r8+1536];
	fma.rn.f32 	%f50, %f48, %f49, %f47;
	ld.shared.f32 	%f51, [%r5+52];
	ld.shared.f32 	%f52, [%r8+1664];
	fma.rn.f32 	%f53, %f51, %f52, %f50;
	ld.shared.f32 	%f54, [%r5+56];
	ld.shared.f32 	%f55, [%r8+1792];
	fma.rn.f32 	%f56, %f54, %f55, %f53;
	ld.shared.f32 	%f57, [%r5+60];
	ld.shared.f32 	%f58, [%r8+1920];
	fma.rn.f32 	%f59, %f57, %f58, %f56;
	ld.shared.f32 	%f60, [%r5+64];
	ld.shared.f32 	%f61, [%r8+2048];
	fma.rn.f32 	%f62, %f60, %f61, %f59;
	ld.shared.f32 	%f63, [%r5+68];
	ld.shared.f32 	%f64, [%r8+2176];
	fma.rn.f32 	%f65, %f63, %f64, %f62;
	ld.shared.f32 	%f66, [%r5+72];
	ld.shared.f32 	%f67, [%r8+2304];
	fma.rn.f32 	%f68, %f66, %f67, %f65;
	ld.shared.f32 	%f69, [%r5+76];
	ld.shared.f32 	%f70, [%r8+2432];
	fma.rn.f32 	%f71, %f69, %f70, %f68;
	ld.shared.f32 	%f72, [%r5+80];
	ld.shared.f32 	%f73, [%r8+2560];
	fma.rn.f32 	%f74, %f72, %f73, %f71;
	ld.shared.f32 	%f75, [%r5+84];
	ld.shared.f32 	%f76, [%r8+2688];
	fma.rn.f32 	%f77, %f75, %f76, %f74;
	ld.shared.f32 	%f78, [%r5+88];
	ld.shared.f32 	%f79, [%r8+2816];
	fma.rn.f32 	%f80, %f78, %f79, %f77;
	ld.shared.f32 	%f81, [%r5+92];
	ld.shared.f32 	%f82, [%r8+2944];
	fma.rn.f32 	%f83, %f81, %f82, %f80;
	ld.shared.f32 	%f84, [%r5+96];
	ld.shared.f32 	%f85, [%r8+3072];
	fma.rn.f32 	%f86, %f84, %f85, %f83;
	ld.shared.f32 	%f87, [%r5+100];
	ld.shared.f32 	%f88, [%r8+3200];
	fma.rn.f32 	%f89, %f87, %f88, %f86;
	ld.shared.f32 	%f90, [%r5+104];
	ld.shared.f32 	%f91, [%r8+3328];
	fma.rn.f32 	%f92, %f90, %f91, %f89;
	ld.shared.f32 	%f93, [%r5+108];
	ld.shared.f32 	%f94, [%r8+3456];
	fma.rn.f32 	%f95, %f93, %f94, %f92;
	ld.shared.f32 	%f96, [%r5+112];
	ld.shared.f32 	%f97, [%r8+3584];
	fma.rn.f32 	%f98, %f96, %f97, %f95;
	ld.shared.f32 	%f99, [%r5+116];
	ld.shared.f32 	%f100, [%r8+3712];
	fma.rn.f32 	%f101, %f99, %f100, %f98;
	ld.shared.f32 	%f102, [%r5+120];
	ld.shared.f32 	%f103, [%r8+3840];
	fma.rn.f32 	%f104, %f102, %f103, %f101;
	ld.shared.f32 	%f105, [%r5+124];
	ld.shared.f32 	%f106, [%r8+3968];
	fma.rn.f32 	%f110, %f105, %f106, %f104;
	bar.sync 	0;
	add.s32 	%r41, %r41, 1;
	setp.ne.s32 	%p8, %r41, 0;
	add.s32 	%r40, %r40, %r11;
	add.s32 	%r39, %r39, 32;
	add.s32 	%r38, %r38, 32;
	add.s32 	%r37, %r37, 32;
	@%p8 bra 	$L__BB0_2;
$L__BB0_7:
	setp.ge.s32 	%p9, %r4, %r23;
	setp.ge.s32 	%p10, %r2, %r24;
	or.pred  	%p11, %p9, %p10;
	@%p11 bra 	$L__BB0_9;
	mad.lo.s32 	%r36, %r24, %r4, %r2;
	cvta.to.global.u64 	%rd10, %rd6;
	mul.wide.s32 	%rd11, %r36, 4;
	add.s64 	%rd12, %rd10, %rd11;
	st.global.f32 	[%rd12], %f110;
$L__BB0_9:
	ret;

}


// ===== COMPILED SASS (sm_100) =====

	.target	sm_100

	.elftype	@"ET_EXEC"


//--------------------- .note.nv.tkinfo           --------------------------
	.section	.note.nv.tkinfo,"",@"SHT_NOTE"
	.sectionflags	@"SHF_NOTE_NV_TKINFO"
	.tkinfo
        /*0018*/ 	.word	0x00000002
        /*0030*/ 	.string	""
        /*0030*/ 	.string	"ptxas"
        /*0030*/ 	.string	"Cuda compilation tools, release 13.0, V13.0.88"
        /*0030*/ 	.string	"Build cuda_13.0.r13.0/compiler.36424714_0"
        /*0030*/ 	.string	"-arch sm_100 -m 64 "



//--------------------- .note.nv.cuinfo           --------------------------
	.section	.note.nv.cuinfo,"",@"SHT_NOTE"
	.sectionflags	@"SHF_NOTE_NV_CUINFO"
        /*0018*/ 	.short	0x0002
        /*001a*/ 	.short	0x0064
        /*001c*/ 	.short	0x0082
	.zero		2


//--------------------- .nv.info                  --------------------------
	.section	.nv.info,"",@"SHT_CUDA_INFO"
	.align	4


	//----- nvinfo : EIATTR_REGCOUNT
	.align		4
        /*0000*/ 	.byte	0x04, 0x2f
        /*0002*/ 	.short	(.L_1 - .L_0)
	.align		4
.L_0:
        /*0004*/ 	.word	index@(_Z12tiled_matmulILi32EEvPfS0_S0_iii)
        /*0008*/ 	.word	0x00000020


	//----- nvinfo : EIATTR_FRAME_SIZE
	.align		4
.L_1:
        /*000c*/ 	.byte	0x04, 0x11
        /*000e*/ 	.short	(.L_3 - .L_2)
	.align		4
.L_2:
        /*0010*/ 	.word	index@(_Z12tiled_matmulILi32EEvPfS0_S0_iii)
        /*0014*/ 	.word	0x00000000


	//----- nvinfo : EIATTR_MIN_STACK_SIZE
	.align		4
.L_3:
        /*0018*/ 	.byte	0x04, 0x12
        /*001a*/ 	.short	(.L_5 - .L_4)
	.align		4
.L_4:
        /*001c*/ 	.word	index@(_Z12tiled_matmulILi32EEvPfS0_S0_iii)
        /*0020*/ 	.word	0x00000000
.L_5:


//--------------------- .nv.compat                --------------------------
	.section	.nv.compat,"",@"SHT_CUDA_COMPAT_INFO"
	.align	4
        /*0000*/ 	.byte	0x02, 0x09, 0x00, 0x00, 0x02, 0x02, 0x01, 0x00, 0x02, 0x05, 0x05, 0x00, 0x03, 0x07, 0x01, 0x01
        /*0010*/ 	.byte	0x02, 0x03, 0x00, 0x00, 0x02, 0x06, 0x01, 0x00, 0x04, 0x0b, 0x08, 0x00, 0x09, 0x00, 0x00, 0x00
        /*0020*/ 	.byte	0x00, 0x00, 0x00, 0x00


//--------------------- .nv.info._Z12tiled_matmulILi32EEvPfS0_S0_iii --------------------------
	.section	.nv.info._Z12tiled_matmulILi32EEvPfS0_S0_iii,"",@"SHT_CUDA_INFO"
	.sectionflags	@""
	.align	4


	//----- nvinfo : EIATTR_CUDA_API_VERSION
	.align		4
        /*0000*/ 	.byte	0x04, 0x37
        /*0002*/ 	.short	(.L_7 - .L_6)
.L_6:
        /*0004*/ 	.word	0x00000082


	//----- nvinfo : EIATTR_KPARAM_INFO
	.align		4
.L_7:
        /*0008*/ 	.byte	0x04, 0x17
        /*000a*/ 	.short	(.L_9 - .L_8)
.L_8:
        /*000c*/ 	.word	0x00000000
        /*0010*/ 	.short	0x0005
        /*0012*/ 	.short	0x0020
        /*0014*/ 	.byte	0x00, 0xf0, 0x11, 0x00


	//----- nvinfo : EIATTR_KPARAM_INFO
	.align		4
.L_9:
        /*0018*/ 	.byte	0x04, 0x17
        /*001a*/ 	.short	(.L_11 - .L_10)
.L_10:
        /*001c*/ 	.word	0x00000000
        /*0020*/ 	.short	0x0004
        /*0022*/ 	.short	0x001c
        /*0024*/ 	.byte	0x00, 0xf0, 0x11, 0x00


	//----- nvinfo : EIATTR_KPARAM_INFO
	.align		4
.L_11:
        /*0028*/ 	.byte	0x04, 0x17
        /*002a*/ 	.short	(.L_13 - .L_12)
.L_12:
        /*002c*/ 	.word	0x00000000
        /*0030*/ 	.short	0x0003
        /*0032*/ 	.short	0x0018
        /*0034*/ 	.byte	0x00, 0xf0, 0x11, 0x00


	//----- nvinfo : EIATTR_KPARAM_INFO
	.align		4
.L_13:
        /*0038*/ 	.byte	0x04, 0x17
        /*003a*/ 	.short	(.L_15 - .L_14)
.L_14:
        /*003c*/ 	.word	0x00000000
        /*0040*/ 	.short	0x0002
        /*0042*/ 	.short	0x0010
        /*0044*/ 	.byte	0x00, 0xf5, 0x21, 0x00


	//----- nvinfo : EIATTR_KPARAM_INFO
	.align		4
.L_15:
        /*0048*/ 	.byte	0x04, 0x17
        /*004a*/ 	.short	(.L_17 - .L_16)
.L_16:
        /*004c*/ 	.word	0x00000000
        /*0050*/ 	.short	0x0001
        /*0052*/ 	.short	0x0008
        /*0054*/ 	.byte	0x00, 0xf5, 0x21, 0x00


	//----- nvinfo : EIATTR_KPARAM_INFO
	.align		4
.L_17:
        /*0058*/ 	.byte	0x04, 0x17
        /*005a*/ 	.short	(.L_19 - .L_18)
.L_18:
        /*005c*/ 	.word	0x00000000
        /*0060*/ 	.short	0x0000
        /*0062*/ 	.short	0x0000
        /*0064*/ 	.byte	0x00, 0xf5, 0x21, 0x00


	//----- nvinfo : EIATTR_SPARSE_MMA_MASK
	.align		4
.L_19:
        /*0068*/ 	.byte	0x03, 0x50
        /*006a*/ 	.short	0x0000


	//----- nvinfo : EIATTR_MAXREG_COUNT
	.align		4
        /*006c*/ 	.byte	0x03, 0x1b
        /*006e*/ 	.short	0x00ff


	//----- nvinfo : EIATTR_NUM_BARRIERS
	.align		4
        /*0070*/ 	.byte	0x02, 0x4c
        /*0072*/ 	.byte	0x01
	.zero		1


	//----- nvinfo : EIATTR_MERCURY_ISA_VERSION
	.align		4
        /*0074*/ 	.byte	0x03, 0x5f
        /*0076*/ 	.short	0x0101


	//----- nvinfo : EIATTR_VRC_CTA_INIT_COUNT
	.align		4
        /*0078*/ 	.byte	0x02, 0x4a
	.zero		1
	.zero		1


	//----- nvinfo : EIATTR_EXIT_INSTR_OFFSETS
	.align		4
        /*007c*/ 	.byte	0x04, 0x1c
        /*007e*/ 	.short	(.L_21 - .L_20)


	//   ....[0]....
.L_20:
        /*0080*/ 	.word	0x00000830


	//   ....[1]....
        /*0084*/ 	.word	0x00000880


	//----- nvinfo : EIATTR_CBANK_PARAM_SIZE
	.align		4
.L_21:
        /*0088*/ 	.byte	0x03, 0x19
        /*008a*/ 	.short	0x0024


	//----- nvinfo : EIATTR_PARAM_CBANK
	.align		4
        /*008c*/ 	.byte	0x04, 0x0a
        /*008e*/ 	.short	(.L_23 - .L_22)
	.align		4
.L_22:
        /*0090*/ 	.word	index@(.nv.constant0._Z12tiled_matmulILi32EEvPfS0_S0_iii)
        /*0094*/ 	.short	0x0380
        /*0096*/ 	.short	0x0024


	//----- nvinfo : EIATTR_SW_WAR
	.align		4
.L_23:
        /*0098*/ 	.byte	0x04, 0x36
        /*009a*/ 	.short	(.L_25 - .L_24)
.L_24:
        /*009c*/ 	.word	0x00000008
.L_25:


//--------------------- .nv.callgraph             --------------------------
	.section	.nv.callgraph,"",@"SHT_CUDA_CALLGRAPH"
	.align	4
	.sectionentsize	8
	.align		4
        /*0000*/ 	.word	0x00000000
	.align		4
        /*0004*/ 	.word	0xffffffff
	.align		4
        /*0008*/ 	.word	0x00000000
	.align		4
        /*000c*/ 	.word	0xfffffffe
	.align		4
        /*0010*/ 	.word	0x00000000
	.align		4
        /*0014*/ 	.word	0xfffffffd
	.align		4
        /*0018*/ 	.word	0x00000000
	.align		4
        /*001c*/ 	.word	0xfffffffc


//--------------------- .text._Z12tiled_matmulILi32EEvPfS0_S0_iii --------------------------
	.section	.text._Z12tiled_matmulILi32EEvPfS0_S0_iii,"ax",@progbits
	.align	128
        .global         _Z12tiled_matmulILi32EEvPfS0_S0_iii
        .type           _Z12tiled_matmulILi32EEvPfS0_S0_iii,@function
        .size           _Z12tiled_matmulILi32EEvPfS0_S0_iii,(.L_x_3 - _Z12tiled_matmulILi32EEvPfS0_S0_iii)
        .other          _Z12tiled_matmulILi32EEvPfS0_S0_iii,@"STO_CUDA_ENTRY STV_DEFAULT"
_Z12tiled_matmulILi32EEvPfS0_S0_iii:
.text._Z12tiled_matmulILi32EEvPfS0_S0_iii:
[----:B------:R-:W-:Y:S01]  /*0000*/  LDC R1, c[0x0][0x37c] ;  /* 0x0000df00ff017b82 */ /* 0x000fe20000000800 */
[----:B------:R-:W0:Y:S01]  /*0010*/  S2R R16, SR_TID.X ;  /* 0x0000000000107919 */ /* 0x000e220000002100 */
[----:B------:R-:W1:Y:S06]  /*0020*/  LDCU UR10, c[0x0][0x3a0] ;  /* 0x00007400ff0a77ac */ /* 0x000e6c0008000800 */
[----:B------:R-:W0:Y:S01]  /*0030*/  LDC R18, c[0x0][0x360] ;  /* 0x0000d800ff127b82 */ /* 0x000e220000000800 */
[----:B------:R-:W-:Y:S01]  /*0040*/  HFMA2 R23, -RZ, RZ, 0, 0 ;  /* 0x00000000ff177431 */ /* 0x000fe200000001ff */
[----:B------:R-:W2:Y:S01]  /*0050*/  S2R R17, SR_TID.Y ;  /* 0x0000000000117919 */ /* 0x000ea20000002200 */
[----:B------:R-:W3:Y:S05]  /*0060*/  LDCU.64 UR8, c[0x0][0x358] ;  /* 0x00006b00ff0877ac */ /* 0x000eea0008000a00 */
[----:B------:R-:W0:Y:S08]  /*0070*/  S2UR UR4, SR_CTAID.X ;  /* 0x00000000000479c3 */ /* 0x000e300000002500 */
[----:B------:R-:W2:Y:S01]  /*0080*/  S2UR UR5, SR_CTAID.Y ;  /* 0x00000000000579c3 */ /* 0x000ea20000002600 */
[----:B-1----:R-:W-:-:S07]  /*0090*/  UISETP.GE.AND UP0, UPT, UR10, 0x1, UPT ;  /* 0x000000010a00788c */ /* 0x002fce000bf06270 */
[----:B------:R-:W2:Y:S01]  /*00a0*/  LDC R19, c[0x0][0x364] ;  /* 0x0000d900ff137b82 */ /* 0x000ea20000000800 */
[----:B0-----:R-:W-:Y:S02]  /*00b0*/  IMAD R18, R18, UR4, R16 ;  /* 0x0000000412127c24 */ /* 0x001fe4000f8e0210 */
[----:B--2---:R-:W-:Y:S01]  /*00c0*/  IMAD R19, R19, UR5, R17 ;  /* 0x0000000513137c24 */ /* 0x004fe2000f8e0211 */
[----:B---3--:R-:W-:Y:S06]  /*00d0*/  BRA.U !UP0, `(.L_x_0) ;  /* 0x0000000508c87547 */ /* 0x008fec000b800000 */
[----:B------:R-:W0:Y:S01]  /*00e0*/  S2UR UR7, SR_CgaCtaId ;  /* 0x00000000000779c3 */ /* 0x000e220000008800 */
[----:B------:R-:W1:Y:S01]  /*00f0*/  LDCU UR11, c[0x0][0x39c] ;  /* 0x00007380ff0b77ac */ /* 0x000e620008000800 */
[----:B------:R-:W-:Y:S01]  /*0100*/  MOV R23, RZ ;  /* 0x000000ff00177202 */ /* 0x000fe20000000f00 */
[----:B------:R-:W-:Y:S01]  /*0110*/  IMAD R6, R19, UR10, R16 ;  /* 0x0000000a13067c24 */ /* 0x000fe2000f8e0210 */
[----:B------:R-:W-:Y:S01]  /*0120*/  UMOV UR5, 0x400 ;  /* 0x0000040000057882 */ /* 0x000fe20000000000 */
[----:B------:R-:W-:-:S03]  /*0130*/  UIADD3 UR4, UPT, UPT, UR10, 0x1f, URZ ;  /* 0x0000001f0a047890 */ /* 0x000fc6000fffe0ff */
[----:B------:R-:W2:Y:S01]  /*0140*/  LDC R0, c[0x0][0x39c] ;  /* 0x0000e700ff007b82 */ /* 0x000ea20000000800 */
[----:B------:R-:W-:Y:S02]  /*0150*/  UIADD3 UR6, UPT, UPT, UR5, 0x1000, URZ ;  /* 0x0000100005067890 */ /* 0x000fe4000fffe0ff */
[----:B------:R-:W-:Y:S01]  /*0160*/  USHF.R.U32.HI UR4, URZ, 0x5, UR4 ;  /* 0x00000005ff047899 */ /* 0x000fe20008011604 */
[----:B------:R-:W3:Y:S04]  /*0170*/  LDCU UR13, c[0x0][0x3a0] ;  /* 0x00007400ff0d77ac */ /* 0x000ee80008000800 */
[----:B------:R-:W4:Y:S01]  /*0180*/  LDC.64 R20, c[0x0][0x380] ;  /* 0x0000e000ff147b82 */ /* 0x000f220000000a00 */
[----:B------:R-:W2:Y:S01]  /*0190*/  LDCU UR12, c[0x0][0x398] ;  /* 0x00007300ff0c77ac */ /* 0x000ea20008000800 */
[----:B-1----:R-:W-:Y:S01]  /*01a0*/  IMAD R7, R17, UR11, R18 ;  /* 0x0000000b11077c24 */ /* 0x002fe2000f8e0212 */
[----:B------:R-:W-:-:S02]  /*01b0*/  UIADD3 UR4, UPT, UPT, -UR4, URZ, URZ ;  /* 0x000000ff04047290 */ /* 0x000fc4000fffe1ff */
[----:B0-----:R-:W-:Y:S02]  /*01c0*/  ULEA UR5, UR7, UR5, 0x18 ;  /* 0x0000000507057291 */ /* 0x001fe4000f8ec0ff */
[----:B------:R-:W-:-:S04]  /*01d0*/  ULEA UR6, UR7, UR6, 0x18 ;  /* 0x0000000607067291 */ /* 0x000fc8000f8ec0ff */
[C---:B------:R-:W-:Y:S02]  /*01e0*/  LEA R5, R17.reuse, UR5, 0x7 ;  /* 0x0000000511057c11 */ /* 0x040fe4000f8e38ff */
[C---:B------:R-:W-:Y:S02]  /*01f0*/  LEA R2, R16.reuse, UR6, 0x2 ;  /* 0x0000000610027c11 */ /* 0x040fe4000f8e10ff */
[----:B------:R-:W-:Y:S02]  /*0200*/  LEA R4, R16, R5, 0x2 ;  /* 0x0000000510047211 */ /* 0x000fe400078e10ff */
[----:B---3--:R-:W-:-:S07]  /*0210*/  LEA R3, R17, R2, 0x7 ;  /* 0x0000000211037211 */ /* 0x008fce00078e38ff */
.L_x_1:
[----:B------:R-:W-:Y:S01]  /*0220*/  ISETP.GE.AND P0, PT, R17, UR13, PT ;  /* 0x0000000d11007c0c */ /* 0x000fe2000bf06270 */
[----:B------:R-:W-:Y:S01]  /*0230*/  HFMA2 R22, -RZ, RZ, 0, 0 ;  /* 0x00000000ff167431 */ /* 0x000fe200000001ff */
[----:B------:R-:W-:Y:S01]  /*0240*/  ISETP.GE.AND P1, PT, R16, UR13, PT ;  /* 0x0000000d10007c0c */ /* 0x000fe2000bf26270 */
[----:B----4-:R-:W-:Y:S01]  /*0250*/  IMAD.WIDE R8, R6, 0x4, R20 ;  /* 0x0000000406087825 */ /* 0x010fe200078e0214 */
[----:B--2---:R-:W-:Y:S02]  /*0260*/  ISETP.GE.OR P0, PT, R18, R0, P0 ;  /* 0x000000001200720c */ /* 0x004fe40000706670 */
[----:B------:R-:W-:Y:S02]  /*0270*/  ISETP.GE.OR P1, PT, R19, UR12, P1 ;  /* 0x0000000c13007c0c */ /* 0x000fe40008f26670 */
[----:B------:R-:W-:-:S09]  /*0280*/  MOV R27, RZ ;  /* 0x000000ff001b7202 */ /* 0x000fd20000000f00 */
[----:B------:R-:W0:Y:S02]  /*0290*/  @!P0 LDC.64 R10, c[0x0][0x388] ;  /* 0x0000e200ff0a8b82 */ /* 0x000e240000000a00 */
[----:B------:R-:W2:Y:S01]  /*02a0*/  @!P1 LDG.E R27, desc[UR8][R8.64] ;  /* 0x00000008081b9981 */ /* 0x000ea2000c1e1900 */
[----:B0-----:R-:W-:-:S05]  /*02b0*/  @!P0 IMAD.WIDE R10, R7, 0x4, R10 ;  /* 0x00000004070a8825 */ /* 0x001fca00078e020a */
[----:B------:R-:W3:Y:S04]  /*02c0*/  @!P0 LDG.E R22, desc[UR8][R10.64] ;  /* 0x000000080a168981 */ /* 0x000ee8000c1e1900 */
[----:B--2---:R-:W-:Y:S04]  /*02d0*/  STS [R4], R27 ;  /* 0x0000001b04007388 */ /* 0x004fe80000000800 */
[----:B---3--:R-:W-:Y:S01]  /*02e0*/  STS [R3], R22 ;  /* 0x0000001603007388 */ /* 0x008fe20000000800 */
[----:B------:R-:W-:Y:S06]  /*02f0*/  BAR.SYNC.DEFER_BLOCKING 0x0 ;  /* 0x0000000000007b1d */ /* 0x000fec0000010000 */
[----:B------:R-:W-:Y:S04]  /*0300*/  LDS R26, [R2] ;  /* 0x00000000021a7984 */ /* 0x000fe80000000800 */
[----:B------:R-:W0:Y:S04]  /*0310*/  LDS.128 R12, [R5] ;  /* 0x00000000050c7984 */ /* 0x000e280000000c00 */
[----:B------:R-:W1:Y:S04]  /*0320*/  LDS R29, [R2+0x80] ;  /* 0x00008000021d7984 */ /* 0x000e680000000800 */
[----:B------:R-:W2:Y:S04]  /*0330*/  LDS R25, [R2+0x100] ;  /* 0x0001000002197984 */ /* 0x000ea80000000800 */
[----:B------:R-:W3:Y:S04]  /*0340*/  LDS R24, [R2+0x180] ;  /* 0x0001800002187984 */ /* 0x000ee80000000800 */
[----:B------:R-:W-:Y:S04]  /*0350*/  LDS.128 R8, [R5+0x10] ;  /* 0x0000100005087984 */ /* 0x000fe80000000c00 */
[----:B------:R-:W-:Y:S01]  /*0360*/  LDS R22, [R2+0x280] ;  /* 0x0002800002167984 */ /* 0x000fe20000000800 */
[----:B0-----:R-:W-:-:S03]  /*0370*/  FFMA R12, R12, R26, R23 ;  /* 0x0000001a0c0c7223 */ /* 0x001fc60000000017 */
[----:B------:R-:W0:Y:S01]  /*0380*/  LDS R23, [R2+0x200] ;  /* 0x0002000002177984 */ /* 0x000e220000000800 */
[----:B-1----:R-:W-:-:S03]  /*0390*/  FFMA R12, R29, R13, R12 ;  /* 0x0000000d1d0c7223 */ /* 0x002fc6000000000c */
[----:B------:R-:W-:Y:S01]  /*03a0*/  LDS R26, [R2+0xb80] ;  /* 0x000b8000021a7984 */ /* 0x000fe20000000800 */
[----:B--2---:R-:W-:-:S03]  /*03b0*/  FFMA R13, R25, R14, R12 ;  /* 0x0000000e190d7223 */ /* 0x004fc6000000000c */
[----:B------:R-:W1:Y:S01]  /*03c0*/  LDS R25, [R2+0x300] ;  /* 0x0003000002197984 */ /* 0x000e620000000800 */
[----:B---3--:R-:W-:-:S03]  /*03d0*/  FFMA R13, R24, R15, R13 ;  /* 0x0000000f180d7223 */ /* 0x008fc6000000000d */
[----:B------:R-:W2:Y:S01]  /*03e0*/  LDS R24, [R2+0x380] ;  /* 0x0003800002187984 */ /* 0x000ea20000000800 */
[----:B0-----:R-:W-:-:S03]  /*03f0*/  FFMA R27, R8, R23, R13 ;  /* 0x00000017081b7223 */ /* 0x001fc6000000000d */
[----:B------:R-:W-:Y:S04]  /*0400*/  LDS R23, [R2+0x400] ;  /* 0x0004000002177984 */ /* 0x000fe80000000800 */
[----:B------:R-:W0:Y:S01]  /*0410*/  LDS.128 R12, [R5+0x20] ;  /* 0x00002000050c7984 */ /* 0x000e220000000c00 */
[----:B------:R-:W-:-:S03]  /*0420*/  FFMA R8, R22, R9, R27 ;  /* 0x0000000916087223 */ /* 0x000fc6000000001b */
[----:B------:R-:W3:Y:S01]  /*0430*/  LDS R22, [R2+0x480] ;  /* 0x0004800002167984 */ /* 0x000ee20000000800 */
[----:B-1----:R-:W-:-:S03]  /*0440*/  FFMA R9, R25, R10, R8 ;  /* 0x0000000a19097223 */ /* 0x002fc60000000008 */
[----:B------:R-:W1:Y:S01]  /*0450*/  LDS R25, [R2+0x500] ;  /* 0x0005000002197984 */ /* 0x000e620000000800 */
[----:B--2---:R-:W-:-:S03]  /*0460*/  FFMA R9, R24, R11, R9 ;  /* 0x0000000b18097223 */ /* 0x004fc60000000009 */
[----:B------:R-:W2:Y:S01]  /*0470*/  LDS R24, [R2+0x580] ;  /* 0x0005800002187984 */ /* 0x000ea20000000800 */
[----:B0-----:R-:W-:-:S03]  /*0480*/  FFMA R27, R12, R23, R9 ;  /* 0x000000170c1b7223 */ /* 0x001fc60000000009 */
[----:B------:R-:W-:Y:S04]  /*0490*/  LDS R23, [R2+0x600] ;  /* 0x0006000002177984 */ /* 0x000fe80000000800 */
[----:B------:R-:W0:Y:S01]  /*04a0*/  LDS.128 R8, [R5+0x30] ;  /* 0x0000300005087984 */ /* 0x000e220000000c00 */
[----:B---3--:R-:W-:-:S03]  /*04b0*/  FFMA R12, R22, R13, R27 ;  /* 0x0000000d160c7223 */ /* 0x008fc6000000001b */
        /* <DEDUP_REMOVED lines=22> */
[----:B------:R-:W-:Y:S04]  /*0620*/  LDS R27, [R2+0xc00] ;  /* 0x000c0000021b7984 */ /* 0x000fe80000000800 */
[----:B------:R-:W-:Y:S01]  /*0630*/  LDS R24, [R2+0xc80] ;  /* 0x000c800002187984 */ /* 0x000fe20000000800 */
[----:B0-----:R-:W-:-:S03]  /*0640*/  FFMA R23, R8, R23, R13 ;  /* 0x0000001708177223 */ /* 0x001fc6000000000d */
[----:B------:R-:W0:Y:S01]  /*0650*/  LDS.128 R12, [R5+0x60] ;  /* 0x00006000050c7984 */ /* 0x000e220000000c00 */
[----:B---3--:R-:W-:-:S03]  /*0660*/  FFMA R22, R22, R9, R23 ;  /* 0x0000000916167223 */ /* 0x008fc60000000017 */
[----:B------:R-:W2:Y:S01]  /*0670*/  LDS R23, [R2+0xd00] ;  /* 0x000d000002177984 */ /* 0x000ea20000000800 */
[----:B-1----:R-:W-:-:S03]  /*0680*/  FFMA R25, R25, R10, R22 ;  /* 0x0000000a19197223 */ /* 0x002fc60000000016 */
[----:B------:R-:W1:Y:S01]  /*0690*/  LDS R22, [R2+0xd80] ;  /* 0x000d800002167984 */ /* 0x000e620000000800 */
[----:B------:R-:W-:-:S03]  /*06a0*/  FFMA R11, R26, R11, R25 ;  /* 0x0000000b1a0b7223 */ /* 0x000fc60000000019 */
[----:B------:R-:W-:Y:S01]  /*06b0*/  LDS R25, [R2+0xe00] ;  /* 0x000e000002197984 */ /* 0x000fe20000000800 */
[----:B0-----:R-:W-:-:S03]  /*06c0*/  FFMA R27, R12, R27, R11 ;  /* 0x0000001b0c1b7223 */ /* 0x001fc6000000000b */
[----:B------:R-:W0:Y:S01]  /*06d0*/  LDS.128 R8, [R5+0x70] ;  /* 0x0000700005087984 */ /* 0x000e220000000c00 */
[----:B------:R-:W-:-:S03]  /*06e0*/  FFMA R24, R24, R13, R27 ;  /* 0x0000000d18187223 */ /* 0x000fc6000000001b */
[----:B------:R-:W3:Y:S04]  /*06f0*/  LDS R27, [R2+0xe80] ;  /* 0x000e8000021b7984 */ /* 0x000ee80000000800 */
[----:B------:R-:W4:Y:S04]  /*0700*/  LDS R13, [R2+0xf00] ;  /* 0x000f0000020d7984 */ /* 0x000f280000000800 */
[----:B------:R-:W5:Y:S01]  /*0710*/  LDS R12, [R2+0xf80] ;  /* 0x000f8000020c7984 */ /* 0x000f620000000800 */
[----:B--2---:R-:W-:Y:S01]  /*0720*/  FFMA R23, R23, R14, R24 ;  /* 0x0000000e17177223 */ /* 0x004fe20000000018 */
[----:B------:R-:W-:-:S03]  /*0730*/  UIADD3 UR4, UPT, UPT, UR4, 0x1, URZ ;  /* 0x0000000104047890 */ /* 0x000fc6000fffe0ff */
[----:B-1----:R-:W-:Y:S01]  /*0740*/  FFMA R15, R22, R15, R23 ;  /* 0x0000000f160f7223 */ /* 0x002fe20000000017 */
[----:B------:R-:W-:Y:S01]  /*0750*/  UISETP.NE.AND UP0, UPT, UR4, URZ, UPT ;  /* 0x000000ff0400728c */ /* 0x000fe2000bf05270 */
[----:B------:R-:W-:Y:S02]  /*0760*/  IADD3 R17, PT, PT, R17, 0x20, RZ ;  /* 0x0000002011117810 */ /* 0x000fe40007ffe0ff */
[----:B------:R-:W-:Y:S02]  /*0770*/  IADD3 R6, PT, PT, R6, 0x20, RZ ;  /* 0x0000002006067810 */ /* 0x000fe40007ffe0ff */
[----:B------:R-:W-:Y:S02]  /*0780*/  IADD3 R16, PT, PT, R16, 0x20, RZ ;  /* 0x0000002010107810 */ /* 0x000fe40007ffe0ff */
[----:B------:R-:W-:Y:S01]  /*0790*/  LEA R7, R0, R7, 0x5 ;  /* 0x0000000700077211 */ /* 0x000fe200078e28ff */
[----:B0-----:R-:W-:-:S04]  /*07a0*/  FFMA R8, R8, R25, R15 ;  /* 0x0000001908087223 */ /* 0x001fc8000000000f */
[----:B---3--:R-:W-:-:S04]  /*07b0*/  FFMA R8, R27, R9, R8 ;  /* 0x000000091b087223 */ /* 0x008fc80000000008 */
[----:B----4-:R-:W-:-:S04]  /*07c0*/  FFMA R13, R13, R10, R8 ;  /* 0x0000000a0d0d7223 */ /* 0x010fc80000000008 */
[----:B-----5:R-:W-:Y:S01]  /*07d0*/  FFMA R23, R12, R11, R13 ;  /* 0x0000000b0c177223 */ /* 0x020fe2000000000d */
[----:B------:R-:W-:Y:S06]  /*07e0*/  BAR.SYNC.DEFER_BLOCKING 0x0 ;  /* 0x0000000000007b1d */ /* 0x000fec0000010000 */
[----:B------:R-:W-:Y:S05]  /*07f0*/  BRA.U UP0, `(.L_x_1) ;  /* 0xfffffff900887547 */ /* 0x000fea000b83ffff */
.L_x_0:
[----:B------:R-:W0:Y:S02]  /*0800*/  LDCU.64 UR4, c[0x0][0x398] ;  /* 0x00007300ff0477ac */ /* 0x000e240008000a00 */
[----:B0-----:R-:W-:-:S04]  /*0810*/  ISETP.GE.AND P0, PT, R18, UR5, PT ;  /* 0x0000000512007c0c */ /* 0x001fc8000bf06270 */
[----:B------:R-:W-:-:S13]  /*0820*/  ISETP.GE.OR P0, PT, R19, UR4, P0 ;  /* 0x0000000413007c0c */ /* 0x000fda0008706670 */
[----:B------:R-:W-:Y:S05]  /*0830*/  @P0 EXIT ;  /* 0x000000000000094d */ /* 0x000fea0003800000 */
[----:B------:R-:W0:Y:S01]  /*0840*/  LDC.64 R2, c[0x0][0x390] ;  /* 0x0000e400ff027b82 */ /* 0x000e220000000a00 */
[----:B------:R-:W-:-:S04]  /*0850*/  IMAD R19, R19, UR5, R18 ;  /* 0x0000000513137c24 */ /* 0x000fc8000f8e0212 */
[----:B0-----:R-:W-:-:S05]  /*0860*/  IMAD.WIDE R2, R19, 0x4, R2 ;  /* 0x0000000413027825 */ /* 0x001fca00078e0202 */
[----:B------:R-:W-:Y:S01]  /*0870*/  STG.E desc[UR8][R2.64], R23 ;  /* 0x0000001702007986 */ /* 0x000fe2000c101908 */
[----:B------:R-:W-:Y:S05]  /*0880*/  EXIT ;  /* 0x000000000000794d */ /* 0x000fea0003800000 */
.L_x_2:
[----:B------:R-:W-:-:S00]  /*0890*/  BRA `(.L_x_2) ;  /* 0xfffffffc00fc7947 */ /* 0x000fc0000383ffff */
[----:B------:R-:W-:-:S00]  /*08a0*/  NOP ;  /* 0x0000000000007918 */ /* 0x000fc00000000000 */
        /* <DEDUP_REMOVED lines=13> */
.L_x_3:


//--------------------- .nv.shared._Z12tiled_matmulILi32EEvPfS0_S0_iii --------------------------
	.section	.nv.shared._Z12tiled_matmulILi32EEvPfS0_S0_iii,"aw",@nobits
	.sectionflags	@""
	.align	4
.nv.shared._Z12tiled_matmulILi32EEvPfS0_S0_iii:
	.zero		9216


//--------------------- .nv.shared.reserved.0     --------------------------
	.section	.nv.shared.reserved.0,"aw",@nobits
	.weak		__nv_reservedSMEM_offset_0_alias
	.size		__nv_reservedSMEM_offset_0_alias, 0, 64
	.other		__nv_reservedSMEM_offset_0_alias,@"STO_CUDA_RESERVED_SHARED STV_DEFAULT"
__nv_reservedSMEM_offset_0_alias:
	.zero		0
	.zero		64


//--------------------- .nv.constant0._Z12tiled_matmulILi32EEvPfS0_S0_iii --------------------------
	.section	.nv.constant0._Z12tiled_matmulILi32EEvPfS0_S0_iii,"a",@progbits
	.sectionflags	@""
	.align	4
.nv.constant0._Z12tiled_matmulILi32EEvPfS0_S0_iii:
	.zero		932


//--------------------- SYMBOLS --------------------------

	.type		.nv.reservedSmem.offset0,@object
	.size		.nv.reservedSmem.offset0,0x4
	.type		.nv.reservedSmem.cap,@object
	.size		.nv.reservedSmem.cap,0x4
